//
// Generated by NVIDIA NVVM Compiler
//
// Compiler Build ID: CL-36424714
// Cuda compilation tools, release 13.0, V13.0.88
// Based on NVVM 20.0.0
//

.version 9.0
.target sm_100
.address_size 64

	// .globl	_Z5hellov
.extern .func  (.param .b32 func_retval0) vprintf
(
	.param .b64 vprintf_param_0,
	.param .b64 vprintf_param_1
)
;
.global .align 1 .b8 $str[38] = {104, 101, 108, 108, 111, 32, 119, 111, 114, 108, 100, 115, 33, 32, 73, 39, 109, 32, 116, 104, 114, 101, 97, 100, 32, 105, 110, 32, 98, 108, 111, 99, 107, 32, 37, 100, 10};

.visible .entry _Z5hellov()
{
	.local .align 8 .b8 	__local_depot0[8];
	.reg .b64 	%SP;
	.reg .b64 	%SPL;
	.reg .b32 	%r<4>;
	.reg .b64 	%rd<5>;

	mov.u64 	%SPL, __local_depot0;
	cvta.local.u64 	%SP, %SPL;
	add.u64 	%rd1, %SP, 0;
	add.u64 	%rd2, %SPL, 0;
	mov.u32 	%r1, %ctaid.x;
	st.local.u32 	[%rd2], %r1;
	mov.u64 	%rd3, $str;
	cvta.global.u64 	%rd4, %rd3;
	{ // callseq 0, 0
	.param .b64 param0;
	st.param.b64 	[param0], %rd4;
	.param .b64 param1;
	st.param.b64 	[param1], %rd1;
	.param .b32 retval0;
	call.uni (retval0), 
	vprintf, 
	(
	param0, 
	param1
	);
	ld.param.b32 	%r2, [retval0];
	} // callseq 0
	ret;

}


// ===== COMPILED SASS (sm_100) =====

	.target	sm_100

	.elftype	@"ET_EXEC"


//--------------------- .note.nv.tkinfo           --------------------------
	.section	.note.nv.tkinfo,"",@"SHT_NOTE"
	.sectionflags	@"SHF_NOTE_NV_TKINFO"
	.tkinfo
        /*0018*/ 	.word	0x00000002
        /*0030*/ 	.string	""
        /*0030*/ 	.string	"ptxas"
        /*0030*/ 	.string	"Cuda compilation tools, release 13.0, V13.0.88"
        /*0030*/ 	.string	"Build cuda_13.0.r13.0/compiler.36424714_0"
        /*0030*/ 	.string	"-arch sm_100 -m 64 "



//--------------------- .note.nv.cuinfo           --------------------------
	.section	.note.nv.cuinfo,"",@"SHT_NOTE"
	.sectionflags	@"SHF_NOTE_NV_CUINFO"
        /*0018*/ 	.short	0x0002
        /*001a*/ 	.short	0x0064
        /*001c*/ 	.short	0x0082
	.zero		2


//--------------------- .nv.info                  --------------------------
	.section	.nv.info,"",@"SHT_CUDA_INFO"
	.align	4


	//----- nvinfo : EIATTR_REGCOUNT
	.align		4
        /*0000*/ 	.byte	0x04, 0x2f
        /*0002*/ 	.short	(.L_2 - .L_1)
	.align		4
.L_1:
        /*0004*/ 	.word	index@(_Z5hellov)
        /*0008*/ 	.word	0x00000018


	//----- nvinfo : EIATTR_FRAME_SIZE
	.align		4
.L_2:
        /*000c*/ 	.byte	0x04, 0x11
        /*000e*/ 	.short	(.L_4 - .L_3)
	.align		4
.L_3:
        /*0010*/ 	.word	index@(_Z5hellov)
        /*0014*/ 	.word	0x00000008


	//----- nvinfo : EIATTR_MIN_STACK_SIZE
	.align		4
.L_4:
        /*0018*/ 	.byte	0x04, 0x12
        /*001a*/ 	.short	(.L_6 - .L_5)
	.align		4
.L_5:
        /*001c*/ 	.word	index@(_Z5hellov)
        /*0020*/ 	.word	0x00000008
.L_6:


//--------------------- .nv.compat                --------------------------
	.section	.nv.compat,"",@"SHT_CUDA_COMPAT_INFO"
	.align	4
        /*0000*/ 	.byte	0x02, 0x09, 0x00, 0x00, 0x02, 0x02, 0x01, 0x00, 0x02, 0x05, 0x05, 0x00, 0x03, 0x07, 0x01, 0x01
        /*0010*/ 	.byte	0x02, 0x03, 0x00, 0x00, 0x02, 0x06, 0x01, 0x00, 0x04, 0x0b, 0x08, 0x00, 0x09, 0x00, 0x00, 0x00
        /*0020*/ 	.byte	0x00, 0x00, 0x00, 0x00


//--------------------- .nv.info._Z5hellov        --------------------------
	.section	.nv.info._Z5hellov,"",@"SHT_CUDA_INFO"
	.sectionflags	@""
	.align	4


	//----- nvinfo : EIATTR_CUDA_API_VERSION
	.align		4
        /*0000*/ 	.byte	0x04, 0x37
        /*0002*/ 	.short	(.L_8 - .L_7)
.L_7:
        /*0004*/ 	.word	0x00000082


	//----- nvinfo : EIATTR_SPARSE_MMA_MASK
	.align		4
.L_8:
        /*0008*/ 	.byte	0x03, 0x50
        /*000a*/ 	.short	0x0000


	//----- nvinfo : EIATTR_MAXREG_COUNT
	.align		4
        /*000c*/ 	.byte	0x03, 0x1b
        /*000e*/ 	.short	0x00ff


	//----- nvinfo : EIATTR_EXTERNS
	.align		4
        /*0010*/ 	.byte	0x04, 0x0f
        /*0012*/ 	.short	(.L_10 - .L_9)


	//   ....[0]....
	.align		4
.L_9:
        /*0014*/ 	.word	index@(vprintf)


	//----- nvinfo : EIATTR_MERCURY_ISA_VERSION
	.align		4
.L_10:
        /*0018*/ 	.byte	0x03, 0x5f
        /*001a*/ 	.short	0x0101


	//----- nvinfo : EIATTR_VRC_CTA_INIT_COUNT
	.align		4
        /*001c*/ 	.byte	0x02, 0x4a
	.zero		1
	.zero		1


	//----- nvinfo : EIATTR_SYSCALL_OFFSETS
	.align		4
        /*0020*/ 	.byte	0x04, 0x46
        /*0022*/ 	.short	(.L_12 - .L_11)


	//   ....[0]....
.L_11:
        /*0024*/ 	.word	0x000000e0


	//----- nvinfo : EIATTR_EXIT_INSTR_OFFSETS
	.align		4
.L_12:
        /*0028*/ 	.byte	0x04, 0x1c
        /*002a*/ 	.short	(.L_14 - .L_13)


	//   ....[0]....
.L_13:
        /*002c*/ 	.word	0x000000f0


	//----- nvinfo : EIATTR_SW_WAR
	.align		4
.L_14:
        /*0030*/ 	.byte	0x04, 0x36
        /*0032*/ 	.short	(.L_16 - .L_15)
.L_15:
        /*0034*/ 	.word	0x00000008
.L_16:


//--------------------- .nv.callgraph             --------------------------
	.section	.nv.callgraph,"",@"SHT_CUDA_CALLGRAPH"
	.align	4
	.sectionentsize	8
	.align		4
        /*0000*/ 	.word	0x00000000
	.align		4
        /*0004*/ 	.word	0xffffffff
	.align		4
        /*0008*/ 	.word	index@(_Z5hellov)
	.align		4
        /*000c*/ 	.word	index@(vprintf)
	.align		4
        /*0010*/ 	.word	0x00000000
	.align		4
        /*0014*/ 	.word	0xfffffffe
	.align		4
        /*0018*/ 	.word	0x00000000
	.align		4
        /*001c*/ 	.word	0xfffffffd
	.align		4
        /*0020*/ 	.word	0x00000000
	.align		4
        /*0024*/ 	.word	0xfffffffc


//--------------------- .nv.constant4             --------------------------
	.section	.nv.constant4,"a",@progbits
	.align	8
	.align		8
.nv.constant4:
        /*0000*/ 	.dword	vprintf
	.align		8
        /*0008*/ 	.dword	$str


//--------------------- .text._Z5hellov           --------------------------
	.section	.text._Z5hellov,"ax",@progbits
	.align	128
        .global         _Z5hellov
        .type           _Z5hellov,@function
        .size           _Z5hellov,(.L_x_2 - _Z5hellov)
        .other          _Z5hellov,@"STO_CUDA_ENTRY STV_DEFAULT"
_Z5hellov:
.text._Z5hellov:
[----:B------:R-:W0:Y:S01]  /*0000*/  LDC R1, c[0x0][0x37c] ;  /* 0x0000df00ff017b82 */ /* 0x000e220000000800 */
[----:B------:R-:W1:Y:S01]  /*0010*/  S2R R8, SR_CTAID.X ;  /* 0x0000000000087919 */ /* 0x000e620000002500 */
[----:B0-----:R-:W-:Y:S01]  /*0020*/  VIADD R1, R1, 0xfffffff8 ;  /* 0xfffffff801017836 */ /* 0x001fe20000000000 */
[----:B------:R-:W-:Y:S01]  /*0030*/  MOV R0, 0x0 ;  /* 0x0000000000007802 */ /* 0x000fe20000000f00 */
[----:B------:R-:W0:Y:S04]  /*0040*/  LDCU UR4, c[0x0][0x2f8] ;  /* 0x00005f00ff0477ac */ /* 0x000e280008000800 */
[----:B------:R2:W3:Y:S01]  /*0050*/  LDC.64 R2, c[0x4][R0] ;  /* 0x0100000000027b82 */ /* 0x0004e20000000a00 */
[----:B------:R-:W4:Y:S01]  /*0060*/  LDCU.64 UR6, c[0x4][0x8] ;  /* 0x01000100ff0677ac */ /* 0x000f220008000a00 */
[----:B------:R-:W5:Y:S01]  /*0070*/  LDCU UR5, c[0x0][0x2fc] ;  /* 0x00005f80ff0577ac */ /* 0x000f620008000800 */
[----:B0-----:R-:W-:Y:S01]  /*0080*/  IADD3 R6, P0, PT, R1, UR4, RZ ;  /* 0x0000000401067c10 */ /* 0x001fe2000ff1e0ff */
[----:B----4-:R-:W-:Y:S01]  /*0090*/  IMAD.U32 R4, RZ, RZ, UR6 ;  /* 0x00000006ff047e24 */ /* 0x010fe2000f8e00ff */
[----:B------:R-:W-:-:S03]  /*00a0*/  MOV R5, UR7 ;  /* 0x0000000700057c02 */ /* 0x000fc60008000f00 */
[----:B-----5:R-:W-:Y:S01]  /*00b0*/  IMAD.X R7, RZ, RZ, UR5, P0 ;  /* 0x00000005ff077e24 */ /* 0x020fe200080e06ff */
[----:B-1----:R2:W-:Y:S07]  /*00c0*/  STL [R1], R8 ;  /* 0x0000000801007387 */ /* 0x0025ee0000100800 */
[----:B------:R-:W-:-:S07]  /*00d0*/  LEPC R20, `(.L_x_0) ;  /* 0x000000001014794e */ /* 0x000fce0000000000 */
[----:B--23--:R-:W-:Y:S05]  /*00e0*/  CALL.ABS.NOINC R2 ;  /* 0x0000000002007343 */ /* 0x00cfea0003c00000 */
.L_x_0:
[----:B------:R-:W-:Y:S05]  /*00f0*/  EXIT ;  /* 0x000000000000794d */ /* 0x000fea0003800000 */
.L_x_1:
[----:B------:R-:W-:-:S00]  /*0100*/  BRA `(.L_x_1) ;  /* 0xfffffffc00fc7947 */ /* 0x000fc0000383ffff */
[----:B------:R-:W-:-:S00]  /*0110*/  NOP ;  /* 0x0000000000007918 */ /* 0x000fc00000000000 */
        /* <DEDUP_REMOVED lines=14> */
.L_x_2:


//--------------------- .nv.global.init           --------------------------
	.section	.nv.global.init,"aw",@progbits
.nv.global.init:
	.type		$str,@object
	.size		$str,(.L_0 - $str)
$str:
        /*0000*/ 	.byte	0x68, 0x65, 0x6c, 0x6c, 0x6f, 0x20, 0x77, 0x6f, 0x72, 0x6c, 0x64, 0x73, 0x21, 0x20, 0x49, 0x27
        /*0010*/ 	.byte	0x6d, 0x20, 0x74, 0x68, 0x72, 0x65, 0x61, 0x64, 0x20, 0x69, 0x6e, 0x20, 0x62, 0x6c, 0x6f, 0x63
        /*0020*/ 	.byte	0x6b, 0x20, 0x25, 0x64, 0x0a, 0x00
.L_0:


//--------------------- .nv.shared.reserved.0     --------------------------
	.section	.nv.shared.reserved.0,"aw",@nobits
	.weak		__nv_reservedSMEM_offset_0_alias
	.size		__nv_reservedSMEM_offset_0_alias, 0, 64
	.other		__nv_reservedSMEM_offset_0_alias,@"STO_CUDA_RESERVED_SHARED STV_DEFAULT"
__nv_reservedSMEM_offset_0_alias:
	.zero		0
	.zero		64


//--------------------- .nv.constant0._Z5hellov   --------------------------
	.section	.nv.constant0._Z5hellov,"a",@progbits
	.sectionflags	@""
	.align	4
.nv.constant0._Z5hellov:
	.zero		896


//--------------------- SYMBOLS --------------------------

	.type		.nv.reservedSmem.offset0,@object
	.size		.nv.reservedSmem.offset0,0x4
	.type		vprintf,@function
